//
// Generated by NVIDIA NVVM Compiler
//
// Compiler Build ID: CL-36424714
// Cuda compilation tools, release 13.0, V13.0.88
// Based on NVVM 20.0.0
//

.version 9.0
.target sm_100
.address_size 64

	// .globl	_Z14matrixMultiplyPiS_S_iii

.visible .entry _Z14matrixMultiplyPiS_S_iii(
	.param .u64 .ptr .align 1 _Z14matrixMultiplyPiS_S_iii_param_0,
	.param .u64 .ptr .align 1 _Z14matrixMultiplyPiS_S_iii_param_1,
	.param .u64 .ptr .align 1 _Z14matrixMultiplyPiS_S_iii_param_2,
	.param .u32 _Z14matrixMultiplyPiS_S_iii_param_3,
	.param .u32 _Z14matrixMultiplyPiS_S_iii_param_4,
	.param .u32 _Z14matrixMultiplyPiS_S_iii_param_5
)
{
	.reg .pred 	%p<14>;
	.reg .b32 	%r<179>;
	.reg .b64 	%rd<57>;

	ld.param.u64 	%rd4, [_Z14matrixMultiplyPiS_S_iii_param_0];
	ld.param.u64 	%rd5, [_Z14matrixMultiplyPiS_S_iii_param_1];
	ld.param.u64 	%rd3, [_Z14matrixMultiplyPiS_S_iii_param_2];
	ld.param.u32 	%r38, [_Z14matrixMultiplyPiS_S_iii_param_3];
	ld.param.u32 	%r39, [_Z14matrixMultiplyPiS_S_iii_param_4];
	ld.param.u32 	%r40, [_Z14matrixMultiplyPiS_S_iii_param_5];
	cvta.to.global.u64 	%rd1, %rd5;
	cvta.to.global.u64 	%rd2, %rd4;
	mov.u32 	%r41, %ctaid.y;
	mov.u32 	%r42, %ntid.y;
	mov.u32 	%r43, %tid.y;
	mad.lo.s32 	%r1, %r41, %r42, %r43;
	mov.u32 	%r44, %ctaid.x;
	mov.u32 	%r45, %ntid.x;
	mov.u32 	%r46, %tid.x;
	mad.lo.s32 	%r2, %r44, %r45, %r46;
	setp.ge.s32 	%p1, %r1, %r38;
	setp.ge.s32 	%p2, %r2, %r39;
	or.pred  	%p3, %p1, %p2;
	@%p3 bra 	$L__BB0_17;
	setp.lt.s32 	%p4, %r40, 1;
	mov.b32 	%r177, 0;
	@%p4 bra 	$L__BB0_16;
	shr.u32 	%r3, %r40, 1;
	sub.s32 	%r4, %r2, %r3;
	add.s32 	%r5, %r39, -1;
	setp.lt.s32 	%p5, %r39, 1;
	@%p5 bra 	$L__BB0_16;
	and.b32  	%r6, %r40, 7;
	add.s32 	%r7, %r6, -1;
	and.b32  	%r8, %r40, 3;
	and.b32  	%r9, %r40, 2147483640;
	and.b32  	%r10, %r40, 1;
	add.s32 	%r11, %r38, -1;
	sub.s32 	%r12, %r1, %r3;
	mov.b32 	%r164, 0;
	mov.u32 	%r177, %r164;
$L__BB0_4:
	setp.lt.u32 	%p6, %r40, 8;
	add.s32 	%r52, %r12, %r164;
	max.s32 	%r53, %r52, 0;
	min.s32 	%r54, %r53, %r11;
	mul.lo.s32 	%r15, %r54, %r39;
	mul.lo.s32 	%r16, %r164, %r40;
	mov.b32 	%r172, 0;
	@%p6 bra 	$L__BB0_7;
	mov.b32 	%r166, 0;
$L__BB0_6:
	.pragma "nounroll";
	add.s32 	%r56, %r4, %r166;
	max.s32 	%r57, %r56, 0;
	min.s32 	%r58, %r57, %r5;
	add.s32 	%r59, %r58, %r15;
	mul.wide.s32 	%rd6, %r59, 4;
	add.s64 	%rd7, %rd2, %rd6;
	ld.global.u32 	%r60, [%rd7];
	add.s32 	%r61, %r166, %r16;
	mul.wide.u32 	%rd8, %r61, 4;
	add.s64 	%rd9, %rd1, %rd8;
	ld.global.u32 	%r62, [%rd9];
	mad.lo.s32 	%r63, %r62, %r60, %r177;
	add.s32 	%r64, %r56, 1;
	max.s32 	%r65, %r64, 0;
	min.s32 	%r66, %r65, %r5;
	add.s32 	%r67, %r66, %r15;
	mul.wide.s32 	%rd10, %r67, 4;
	add.s64 	%rd11, %rd2, %rd10;
	ld.global.u32 	%r68, [%rd11];
	ld.global.u32 	%r69, [%rd9+4];
	mad.lo.s32 	%r70, %r69, %r68, %r63;
	add.s32 	%r71, %r56, 2;
	max.s32 	%r72, %r71, 0;
	min.s32 	%r73, %r72, %r5;
	add.s32 	%r74, %r73, %r15;
	mul.wide.s32 	%rd12, %r74, 4;
	add.s64 	%rd13, %rd2, %rd12;
	ld.global.u32 	%r75, [%rd13];
	ld.global.u32 	%r76, [%rd9+8];
	mad.lo.s32 	%r77, %r76, %r75, %r70;
	add.s32 	%r78, %r56, 3;
	max.s32 	%r79, %r78, 0;
	min.s32 	%r80, %r79, %r5;
	add.s32 	%r81, %r80, %r15;
	mul.wide.s32 	%rd14, %r81, 4;
	add.s64 	%rd15, %rd2, %rd14;
	ld.global.u32 	%r82, [%rd15];
	ld.global.u32 	%r83, [%rd9+12];
	mad.lo.s32 	%r84, %r83, %r82, %r77;
	add.s32 	%r85, %r56, 4;
	max.s32 	%r86, %r85, 0;
	min.s32 	%r87, %r86, %r5;
	add.s32 	%r88, %r87, %r15;
	mul.wide.s32 	%rd16, %r88, 4;
	add.s64 	%rd17, %rd2, %rd16;
	ld.global.u32 	%r89, [%rd17];
	ld.global.u32 	%r90, [%rd9+16];
	mad.lo.s32 	%r91, %r90, %r89, %r84;
	add.s32 	%r92, %r56, 5;
	max.s32 	%r93, %r92, 0;
	min.s32 	%r94, %r93, %r5;
	add.s32 	%r95, %r94, %r15;
	mul.wide.s32 	%rd18, %r95, 4;
	add.s64 	%rd19, %rd2, %rd18;
	ld.global.u32 	%r96, [%rd19];
	ld.global.u32 	%r97, [%rd9+20];
	mad.lo.s32 	%r98, %r97, %r96, %r91;
	add.s32 	%r99, %r56, 6;
	max.s32 	%r100, %r99, 0;
	min.s32 	%r101, %r100, %r5;
	add.s32 	%r102, %r101, %r15;
	mul.wide.s32 	%rd20, %r102, 4;
	add.s64 	%rd21, %rd2, %rd20;
	ld.global.u32 	%r103, [%rd21];
	ld.global.u32 	%r104, [%rd9+24];
	mad.lo.s32 	%r105, %r104, %r103, %r98;
	add.s32 	%r106, %r56, 7;
	max.s32 	%r107, %r106, 0;
	min.s32 	%r108, %r107, %r5;
	add.s32 	%r109, %r108, %r15;
	mul.wide.s32 	%rd22, %r109, 4;
	add.s64 	%rd23, %rd2, %rd22;
	ld.global.u32 	%r110, [%rd23];
	ld.global.u32 	%r111, [%rd9+28];
	mad.lo.s32 	%r177, %r111, %r110, %r105;
	add.s32 	%r166, %r166, 8;
	setp.ne.s32 	%p7, %r166, %r9;
	mov.u32 	%r172, %r9;
	@%p7 bra 	$L__BB0_6;
$L__BB0_7:
	setp.eq.s32 	%p8, %r6, 0;
	@%p8 bra 	$L__BB0_15;
	setp.lt.u32 	%p9, %r7, 3;
	@%p9 bra 	$L__BB0_10;
	add.s32 	%r113, %r4, %r172;
	max.s32 	%r114, %r113, 0;
	min.s32 	%r115, %r114, %r5;
	add.s32 	%r116, %r115, %r15;
	mul.wide.s32 	%rd24, %r116, 4;
	add.s64 	%rd25, %rd2, %rd24;
	ld.global.u32 	%r117, [%rd25];
	add.s32 	%r118, %r172, %r16;
	mul.wide.u32 	%rd26, %r118, 4;
	add.s64 	%rd27, %rd1, %rd26;
	ld.global.u32 	%r119, [%rd27];
	mad.lo.s32 	%r120, %r119, %r117, %r177;
	add.s32 	%r121, %r113, 1;
	max.s32 	%r122, %r121, 0;
	min.s32 	%r123, %r122, %r5;
	add.s32 	%r124, %r123, %r15;
	mul.wide.s32 	%rd28, %r124, 4;
	add.s64 	%rd29, %rd2, %rd28;
	ld.global.u32 	%r125, [%rd29];
	cvt.u64.u32 	%rd30, %r16;
	cvt.u64.u32 	%rd31, %r172;
	add.s64 	%rd32, %rd31, %rd30;
	shl.b64 	%rd33, %rd32, 2;
	add.s64 	%rd34, %rd1, %rd33;
	ld.global.u32 	%r126, [%rd34+4];
	mad.lo.s32 	%r127, %r126, %r125, %r120;
	add.s32 	%r128, %r113, 2;
	max.s32 	%r129, %r128, 0;
	min.s32 	%r130, %r129, %r5;
	add.s32 	%r131, %r130, %r15;
	mul.wide.s32 	%rd35, %r131, 4;
	add.s64 	%rd36, %rd2, %rd35;
	ld.global.u32 	%r132, [%rd36];
	ld.global.u32 	%r133, [%rd34+8];
	mad.lo.s32 	%r134, %r133, %r132, %r127;
	add.s32 	%r135, %r113, 3;
	max.s32 	%r136, %r135, 0;
	min.s32 	%r137, %r136, %r5;
	add.s32 	%r138, %r137, %r15;
	mul.wide.s32 	%rd37, %r138, 4;
	add.s64 	%rd38, %rd2, %rd37;
	ld.global.u32 	%r139, [%rd38];
	ld.global.u32 	%r140, [%rd34+12];
	mad.lo.s32 	%r177, %r140, %r139, %r134;
	add.s32 	%r172, %r172, 4;
$L__BB0_10:
	setp.eq.s32 	%p10, %r8, 0;
	@%p10 bra 	$L__BB0_15;
	setp.eq.s32 	%p11, %r8, 1;
	@%p11 bra 	$L__BB0_13;
	add.s32 	%r142, %r4, %r172;
	max.s32 	%r143, %r142, 0;
	min.s32 	%r144, %r143, %r5;
	add.s32 	%r145, %r144, %r15;
	mul.wide.s32 	%rd39, %r145, 4;
	add.s64 	%rd40, %rd2, %rd39;
	ld.global.u32 	%r146, [%rd40];
	add.s32 	%r147, %r172, %r16;
	mul.wide.u32 	%rd41, %r147, 4;
	add.s64 	%rd42, %rd1, %rd41;
	ld.global.u32 	%r148, [%rd42];
	mad.lo.s32 	%r149, %r148, %r146, %r177;
	add.s32 	%r150, %r142, 1;
	max.s32 	%r151, %r150, 0;
	min.s32 	%r152, %r151, %r5;
	add.s32 	%r153, %r152, %r15;
	mul.wide.s32 	%rd43, %r153, 4;
	add.s64 	%rd44, %rd2, %rd43;
	ld.global.u32 	%r154, [%rd44];
	cvt.u64.u32 	%rd45, %r16;
	cvt.u64.u32 	%rd46, %r172;
	add.s64 	%rd47, %rd46, %rd45;
	shl.b64 	%rd48, %rd47, 2;
	add.s64 	%rd49, %rd1, %rd48;
	ld.global.u32 	%r155, [%rd49+4];
	mad.lo.s32 	%r177, %r155, %r154, %r149;
	add.s32 	%r172, %r172, 2;
$L__BB0_13:
	setp.eq.s32 	%p12, %r10, 0;
	@%p12 bra 	$L__BB0_15;
	add.s32 	%r156, %r4, %r172;
	max.s32 	%r157, %r156, 0;
	min.s32 	%r158, %r157, %r5;
	add.s32 	%r159, %r158, %r15;
	mul.wide.s32 	%rd50, %r159, 4;
	add.s64 	%rd51, %rd2, %rd50;
	ld.global.u32 	%r160, [%rd51];
	add.s32 	%r161, %r172, %r16;
	mul.wide.u32 	%rd52, %r161, 4;
	add.s64 	%rd53, %rd1, %rd52;
	ld.global.u32 	%r162, [%rd53];
	mad.lo.s32 	%r177, %r162, %r160, %r177;
$L__BB0_15:
	add.s32 	%r164, %r164, 1;
	setp.ne.s32 	%p13, %r164, %r40;
	@%p13 bra 	$L__BB0_4;
$L__BB0_16:
	mad.lo.s32 	%r163, %r39, %r1, %r2;
	cvta.to.global.u64 	%rd54, %rd3;
	mul.wide.s32 	%rd55, %r163, 4;
	add.s64 	%rd56, %rd54, %rd55;
	st.global.u32 	[%rd56], %r177;
$L__BB0_17:
	ret;

}


// ===== COMPILED SASS (sm_100) =====

	.target	sm_100

	.elftype	@"ET_EXEC"


//--------------------- .note.nv.tkinfo           --------------------------
	.section	.note.nv.tkinfo,"",@"SHT_NOTE"
	.sectionflags	@"SHF_NOTE_NV_TKINFO"
	.tkinfo
        /*0018*/ 	.word	0x00000002
        /*0030*/ 	.string	""
        /*0030*/ 	.string	"ptxas"
        /*0030*/ 	.string	"Cuda compilation tools, release 13.0, V13.0.88"
        /*0030*/ 	.string	"Build cuda_13.0.r13.0/compiler.36424714_0"
        /*0030*/ 	.string	"-arch sm_100 -m 64 "



//--------------------- .note.nv.cuinfo           --------------------------
	.section	.note.nv.cuinfo,"",@"SHT_NOTE"
	.sectionflags	@"SHF_NOTE_NV_CUINFO"
        /*0018*/ 	.short	0x0002
        /*001a*/ 	.short	0x0064
        /*001c*/ 	.short	0x0082
	.zero		2


//--------------------- .nv.info                  --------------------------
	.section	.nv.info,"",@"SHT_CUDA_INFO"
	.align	4


	//----- nvinfo : EIATTR_REGCOUNT
	.align		4
        /*0000*/ 	.byte	0x04, 0x2f
        /*0002*/ 	.short	(.L_1 - .L_0)
	.align		4
.L_0:
        /*0004*/ 	.word	index@(_Z14matrixMultiplyPiS_S_iii)
        /*0008*/ 	.word	0x00000020


	//----- nvinfo : EIATTR_FRAME_SIZE
	.align		4
.L_1:
        /*000c*/ 	.byte	0x04, 0x11
        /*000e*/ 	.short	(.L_3 - .L_2)
	.align		4
.L_2:
        /*0010*/ 	.word	index@(_Z14matrixMultiplyPiS_S_iii)
        /*0014*/ 	.word	0x00000000


	//----- nvinfo : EIATTR_MIN_STACK_SIZE
	.align		4
.L_3:
        /*0018*/ 	.byte	0x04, 0x12
        /*001a*/ 	.short	(.L_5 - .L_4)
	.align		4
.L_4:
        /*001c*/ 	.word	index@(_Z14matrixMultiplyPiS_S_iii)
        /*0020*/ 	.word	0x00000000
.L_5:


//--------------------- .nv.compat                --------------------------
	.section	.nv.compat,"",@"SHT_CUDA_COMPAT_INFO"
	.align	4
        /*0000*/ 	.byte	0x02, 0x09, 0x00, 0x00, 0x02, 0x02, 0x01, 0x00, 0x02, 0x05, 0x05, 0x00, 0x03, 0x07, 0x01, 0x01
        /*0010*/ 	.byte	0x02, 0x03, 0x00, 0x00, 0x02, 0x06, 0x01, 0x00, 0x04, 0x0b, 0x08, 0x00, 0x09, 0x00, 0x00, 0x00
        /*0020*/ 	.byte	0x00, 0x00, 0x00, 0x00


//--------------------- .nv.info._Z14matrixMultiplyPiS_S_iii --------------------------
	.section	.nv.info._Z14matrixMultiplyPiS_S_iii,"",@"SHT_CUDA_INFO"
	.sectionflags	@""
	.align	4


	//----- nvinfo : EIATTR_CUDA_API_VERSION
	.align		4
        /*0000*/ 	.byte	0x04, 0x37
        /*0002*/ 	.short	(.L_7 - .L_6)
.L_6:
        /*0004*/ 	.word	0x00000082


	//----- nvinfo : EIATTR_KPARAM_INFO
	.align		4
.L_7:
        /*0008*/ 	.byte	0x04, 0x17
        /*000a*/ 	.short	(.L_9 - .L_8)
.L_8:
        /*000c*/ 	.word	0x00000000
        /*0010*/ 	.short	0x0005
        /*0012*/ 	.short	0x0020
        /*0014*/ 	.byte	0x00, 0xf0, 0x11, 0x00


	//----- nvinfo : EIATTR_KPARAM_INFO
	.align		4
.L_9:
        /*0018*/ 	.byte	0x04, 0x17
        /*001a*/ 	.short	(.L_11 - .L_10)
.L_10:
        /*001c*/ 	.word	0x00000000
        /*0020*/ 	.short	0x0004
        /*0022*/ 	.short	0x001c
        /*0024*/ 	.byte	0x00, 0xf0, 0x11, 0x00


	//----- nvinfo : EIATTR_KPARAM_INFO
	.align		4
.L_11:
        /*0028*/ 	.byte	0x04, 0x17
        /*002a*/ 	.short	(.L_13 - .L_12)
.L_12:
        /*002c*/ 	.word	0x00000000
        /*0030*/ 	.short	0x0003
        /*0032*/ 	.short	0x0018
        /*0034*/ 	.byte	0x00, 0xf0, 0x11, 0x00


	//----- nvinfo : EIATTR_KPARAM_INFO
	.align		4
.L_13:
        /*0038*/ 	.byte	0x04, 0x17
        /*003a*/ 	.short	(.L_15 - .L_14)
.L_14:
        /*003c*/ 	.word	0x00000000
        /*0040*/ 	.short	0x0002
        /*0042*/ 	.short	0x0010
        /*0044*/ 	.byte	0x00, 0xf5, 0x21, 0x00


	//----- nvinfo : EIATTR_KPARAM_INFO
	.align		4
.L_15:
        /*0048*/ 	.byte	0x04, 0x17
        /*004a*/ 	.short	(.L_17 - .L_16)
.L_16:
        /*004c*/ 	.word	0x00000000
        /*0050*/ 	.short	0x0001
        /*0052*/ 	.short	0x0008
        /*0054*/ 	.byte	0x00, 0xf5, 0x21, 0x00


	//----- nvinfo : EIATTR_KPARAM_INFO
	.align		4
.L_17:
        /*0058*/ 	.byte	0x04, 0x17
        /*005a*/ 	.short	(.L_19 - .L_18)
.L_18:
        /*005c*/ 	.word	0x00000000
        /*0060*/ 	.short	0x0000
        /*0062*/ 	.short	0x0000
        /*0064*/ 	.byte	0x00, 0xf5, 0x21, 0x00


	//----- nvinfo : EIATTR_SPARSE_MMA_MASK
	.align		4
.L_19:
        /*0068*/ 	.byte	0x03, 0x50
        /*006a*/ 	.short	0x0000


	//----- nvinfo : EIATTR_MAXREG_COUNT
	.align		4
        /*006c*/ 	.byte	0x03, 0x1b
        /*006e*/ 	.short	0x00ff


	//----- nvinfo : EIATTR_MERCURY_ISA_VERSION
	.align		4
        /*0070*/ 	.byte	0x03, 0x5f
        /*0072*/ 	.short	0x0101


	//----- nvinfo : EIATTR_VRC_CTA_INIT_COUNT
	.align		4
        /*0074*/ 	.byte	0x02, 0x4a
	.zero		1
	.zero		1


	//----- nvinfo : EIATTR_EXIT_INSTR_OFFSETS
	.align		4
        /*0078*/ 	.byte	0x04, 0x1c
        /*007a*/ 	.short	(.L_21 - .L_20)


	//   ....[0]....
.L_20:
        /*007c*/ 	.word	0x000000c0


	//   ....[1]....
        /*0080*/ 	.word	0x00000c90


	//----- nvinfo : EIATTR_CBANK_PARAM_SIZE
	.align		4
.L_21:
        /*0084*/ 	.byte	0x03, 0x19
        /*0086*/ 	.short	0x0024


	//----- nvinfo : EIATTR_PARAM_CBANK
	.align		4
        /*0088*/ 	.byte	0x04, 0x0a
        /*008a*/ 	.short	(.L_23 - .L_22)
	.align		4
.L_22:
        /*008c*/ 	.word	index@(.nv.constant0._Z14matrixMultiplyPiS_S_iii)
        /*0090*/ 	.short	0x0380
        /*0092*/ 	.short	0x0024


	//----- nvinfo : EIATTR_SW_WAR
	.align		4
.L_23:
        /*0094*/ 	.byte	0x04, 0x36
        /*0096*/ 	.short	(.L_25 - .L_24)
.L_24:
        /*0098*/ 	.word	0x00000008
.L_25:


//--------------------- .nv.callgraph             --------------------------
	.section	.nv.callgraph,"",@"SHT_CUDA_CALLGRAPH"
	.align	4
	.sectionentsize	8
	.align		4
        /*0000*/ 	.word	0x00000000
	.align		4
        /*0004*/ 	.word	0xffffffff
	.align		4
        /*0008*/ 	.word	0x00000000
	.align		4
        /*000c*/ 	.word	0xfffffffe
	.align		4
        /*0010*/ 	.word	0x00000000
	.align		4
        /*0014*/ 	.word	0xfffffffd
	.align		4
        /*0018*/ 	.word	0x00000000
	.align		4
        /*001c*/ 	.word	0xfffffffc


//--------------------- .text._Z14matrixMultiplyPiS_S_iii --------------------------
	.section	.text._Z14matrixMultiplyPiS_S_iii,"ax",@progbits
	.align	128
        .global         _Z14matrixMultiplyPiS_S_iii
        .type           _Z14matrixMultiplyPiS_S_iii,@function
        .size           _Z14matrixMultiplyPiS_S_iii,(.L_x_8 - _Z14matrixMultiplyPiS_S_iii)
        .other          _Z14matrixMultiplyPiS_S_iii,@"STO_CUDA_ENTRY STV_DEFAULT"
_Z14matrixMultiplyPiS_S_iii:
.text._Z14matrixMultiplyPiS_S_iii:
[----:B------:R-:W-:Y:S01]  /*0000*/  LDC R1, c[0x0][0x37c] ;  /* 0x0000df00ff017b82 */ /* 0x000fe20000000800 */
[----:B------:R-:W0:Y:S07]  /*0010*/  S2R R5, SR_TID.X ;  /* 0x0000000000057919 */ /* 0x000e2e0000002100 */
[----:B------:R-:W1:Y:S01]  /*0020*/  LDC R3, c[0x0][0x364] ;  /* 0x0000d900ff037b82 */ /* 0x000e620000000800 */
[----:B------:R-:W2:Y:S01]  /*0030*/  LDCU.64 UR14, c[0x0][0x398] ;  /* 0x00007300ff0e77ac */ /* 0x000ea20008000a00 */
[----:B------:R-:W1:Y:S06]  /*0040*/  S2R R2, SR_TID.Y ;  /* 0x0000000000027919 */ /* 0x000e6c0000002200 */
[----:B------:R-:W0:Y:S08]  /*0050*/  S2UR UR5, SR_CTAID.X ;  /* 0x00000000000579c3 */ /* 0x000e300000002500 */
[----:B------:R-:W0:Y:S08]  /*0060*/  LDC R0, c[0x0][0x360] ;  /* 0x0000d800ff007b82 */ /* 0x000e300000000800 */
[----:B------:R-:W1:Y:S01]  /*0070*/  S2UR UR4, SR_CTAID.Y ;  /* 0x00000000000479c3 */ /* 0x000e620000002600 */
[----:B0-----:R-:W-:-:S05]  /*0080*/  IMAD R0, R0, UR5, R5 ;  /* 0x0000000500007c24 */ /* 0x001fca000f8e0205 */
[----:B--2---:R-:W-:Y:S01]  /*0090*/  ISETP.GE.AND P0, PT, R0, UR15, PT ;  /* 0x0000000f00007c0c */ /* 0x004fe2000bf06270 */
[----:B-1----:R-:W-:-:S05]  /*00a0*/  IMAD R3, R3, UR4, R2 ;  /* 0x0000000403037c24 */ /* 0x002fca000f8e0202 */
[----:B------:R-:W-:-:S13]  /*00b0*/  ISETP.GE.OR P0, PT, R3, UR14, P0 ;  /* 0x0000000e03007c0c */ /* 0x000fda0008706670 */
[----:B------:R-:W-:Y:S05]  /*00c0*/  @P0 EXIT ;  /* 0x000000000000094d */ /* 0x000fea0003800000 */
[----:B------:R-:W0:Y:S01]  /*00d0*/  LDCU UR5, c[0x0][0x3a0] ;  /* 0x00007400ff0577ac */ /* 0x000e220008000800 */
[----:B------:R-:W-:Y:S01]  /*00e0*/  HFMA2 R6, -RZ, RZ, 0, 0 ;  /* 0x00000000ff067431 */ /* 0x000fe200000001ff */
[----:B------:R-:W1:Y:S01]  /*00f0*/  LDCU.64 UR10, c[0x0][0x358] ;  /* 0x00006b00ff0a77ac */ /* 0x000e620008000a00 */
[----:B0-----:R-:W-:-:S09]  /*0100*/  UISETP.GE.AND UP0, UPT, UR5, 0x1, UPT ;  /* 0x000000010500788c */ /* 0x001fd2000bf06270 */
[----:B-1----:R-:W-:Y:S05]  /*0110*/  BRA.U !UP0, `(.L_x_0) ;  /* 0x0000000908c87547 */ /* 0x002fea000b800000 */
[----:B------:R-:W-:-:S09]  /*0120*/  UISETP.GE.AND UP0, UPT, UR15, 0x1, UPT ;  /* 0x000000010f00788c */ /* 0x000fd2000bf06270 */
[----:B------:R-:W-:Y:S05]  /*0130*/  BRA.U !UP0, `(.L_x_0) ;  /* 0x0000000908c07547 */ /* 0x000fea000b800000 */
[----:B------:R-:W-:Y:S01]  /*0140*/  ULOP3.LUT UR6, UR5, 0x7, URZ, 0xc0, !UPT ;  /* 0x0000000705067892 */ /* 0x000fe2000f8ec0ff */
[----:B------:R-:W-:Y:S01]  /*0150*/  MOV R6, RZ ;  /* 0x000000ff00067202 */ /* 0x000fe20000000f00 */
[----:B------:R-:W-:Y:S02]  /*0160*/  USHF.R.U32.HI UR4, URZ, 0x1, UR5 ;  /* 0x00000001ff047899 */ /* 0x000fe40008011605 */
[----:B------:R-:W-:Y:S02]  /*0170*/  UIADD3 UR7, UPT, UPT, UR6, -0x1, URZ ;  /* 0xffffffff06077890 */ /* 0x000fe4000fffe0ff */
[----:B------:R-:W-:Y:S02]  /*0180*/  ULOP3.LUT UR8, UR5, 0x3, URZ, 0xc0, !UPT ;  /* 0x0000000305087892 */ /* 0x000fe4000f8ec0ff */
[----:B------:R-:W-:Y:S01]  /*0190*/  IADD3 R5, PT, PT, R0, -UR4, RZ ;  /* 0x8000000400057c10 */ /* 0x000fe2000fffe0ff */
[----:B------:R-:W-:Y:S01]  /*01a0*/  ULOP3.LUT UR5, UR5, 0x7ffffff8, URZ, 0xc0, !UPT ;  /* 0x7ffffff805057892 */ /* 0x000fe2000f8ec0ff */
[----:B------:R-:W-:Y:S01]  /*01b0*/  IADD3 R26, PT, PT, R3, -UR4, RZ ;  /* 0x80000004031a7c10 */ /* 0x000fe2000fffe0ff */
[----:B------:R-:W-:-:S02]  /*01c0*/  UIADD3 UR9, UPT, UPT, UR14, -0x1, URZ ;  /* 0xffffffff0e097890 */ /* 0x000fc4000fffe0ff */
[----:B------:R-:W-:Y:S02]  /*01d0*/  UIADD3 UR12, UPT, UPT, UR15, -0x1, URZ ;  /* 0xffffffff0f0c7890 */ /* 0x000fe4000fffe0ff */
[----:B------:R-:W-:Y:S01]  /*01e0*/  UISETP.GE.U32.AND UP1, UPT, UR7, 0x3, UPT ;  /* 0x000000030700788c */ /* 0x000fe2000bf26070 */
[----:B------:R-:W-:-:S10]  /*01f0*/  UMOV UR4, URZ ;  /* 0x000000ff00047c82 */ /* 0x000fd40008000000 */
.L_x_6:
[----:B------:R-:W0:Y:S01]  /*0200*/  LDCU UR13, c[0x0][0x3a0] ;  /* 0x00007400ff0d77ac */ /* 0x000e220008000800 */
[----:B------:R-:W-:Y:S01]  /*0210*/  VIADDMNMX R4, R26, UR4, RZ, !PT ;  /* 0x000000041a047c46 */ /* 0x000fe2000f8001ff */
[----:B------:R-:W-:-:S03]  /*0220*/  HFMA2 R2, -RZ, RZ, 0, 0 ;  /* 0x00000000ff027431 */ /* 0x000fc600000001ff */
[----:B------:R-:W-:Y:S01]  /*0230*/  VIMNMX R4, PT, PT, R4, UR9, PT ;  /* 0x0000000904047c48 */ /* 0x000fe2000bfe0100 */
[----:B0-----:R-:W-:Y:S02]  /*0240*/  UISETP.GE.U32.AND UP2, UPT, UR13, 0x8, UPT ;  /* 0x000000080d00788c */ /* 0x001fe4000bf46070 */
[----:B------:R-:W-:Y:S02]  /*0250*/  UIMAD UR7, UR4, UR13, URZ ;  /* 0x0000000d040772a4 */ /* 0x000fe4000f8e02ff */
[----:B------:R-:W-:-:S04]  /*0260*/  UIADD3 UR4, UPT, UPT, UR4, 0x1, URZ ;  /* 0x0000000104047890 */ /* 0x000fc8000fffe0ff */
[----:B------:R-:W-:Y:S01]  /*0270*/  UISETP.NE.AND UP0, UPT, UR4, UR13, UPT ;  /* 0x0000000d0400728c */ /* 0x000fe2000bf05270 */
[----:B------:R-:W-:Y:S10]  /*0280*/  BRA.U !UP2, `(.L_x_1) ;  /* 0x000000050a0c7547 */ /* 0x000ff4000b800000 */
[----:B------:R-:W-:Y:S01]  /*0290*/  IMAD.MOV.U32 R2, RZ, RZ, RZ ;  /* 0x000000ffff027224 */ /* 0x000fe200078e00ff */
[----:B------:R-:W0:Y:S06]  /*02a0*/  LDCU UR16, c[0x0][0x39c] ;  /* 0x00007380ff1077ac */ /* 0x000e2c0008000800 */
.L_x_2:
[----:B------:R-:W1:Y:S01]  /*02b0*/  LDC.64 R16, c[0x0][0x388] ;  /* 0x0000e200ff107b82 */ /* 0x000e620000000a00 */
[----:B------:R-:W-:-:S04]  /*02c0*/  IADD3 R20, PT, PT, R5, R2, RZ ;  /* 0x0000000205147210 */ /* 0x000fc80007ffe0ff */
[C---:B------:R-:W-:Y:S02]  /*02d0*/  VIADDMNMX R8, R20.reuse, 0x1, RZ, !PT ;  /* 0x0000000114087846 */ /* 0x040fe400078001ff */
[C---:B------:R-:W-:Y:S01]  /*02e0*/  VIADDMNMX R10, R20.reuse, 0x2, RZ, !PT ;  /* 0x00000002140a7846 */ /* 0x040fe200078001ff */
[----:B------:R-:W2:Y:S01]  /*02f0*/  LDC.64 R14, c[0x0][0x380] ;  /* 0x0000e000ff0e7b82 */ /* 0x000ea20000000a00 */
[----:B------:R-:W-:Y:S02]  /*0300*/  VIADDMNMX R11, R20, 0x3, RZ, !PT ;  /* 0x00000003140b7846 */ /* 0x000fe400078001ff */
[----:B------:R-:W-:Y:S02]  /*0310*/  VIMNMX R7, PT, PT, RZ, R20, !PT ;  /* 0x00000014ff077248 */ /* 0x000fe40007fe0100 */
[----:B------:R-:W-:Y:S02]  /*0320*/  VIMNMX R9, PT, PT, R8, UR12, PT ;  /* 0x0000000c08097c48 */ /* 0x000fe4000bfe0100 */
[----:B------:R-:W-:-:S02]  /*0330*/  VIMNMX R19, PT, PT, R10, UR12, PT ;  /* 0x0000000c0a137c48 */ /* 0x000fc4000bfe0100 */
[----:B------:R-:W-:Y:S01]  /*0340*/  VIMNMX R21, PT, PT, R11, UR12, PT ;  /* 0x0000000c0b157c48 */ /* 0x000fe2000bfe0100 */
[----:B0-----:R-:W-:Y:S01]  /*0350*/  IMAD R9, R4, UR16, R9 ;  /* 0x0000001004097c24 */ /* 0x001fe2000f8e0209 */
[----:B------:R-:W-:Y:S01]  /*0360*/  IADD3 R11, PT, PT, R2, UR7, RZ ;  /* 0x00000007020b7c10 */ /* 0x000fe2000fffe0ff */
[C---:B------:R-:W-:Y:S01]  /*0370*/  IMAD R19, R4.reuse, UR16, R19 ;  /* 0x0000001004137c24 */ /* 0x040fe2000f8e0213 */
[----:B------:R-:W-:Y:S01]  /*0380*/  VIMNMX R7, PT, PT, R7, UR12, PT ;  /* 0x0000000c07077c48 */ /* 0x000fe2000bfe0100 */
[----:B------:R-:W-:Y:S02]  /*0390*/  IMAD R21, R4, UR16, R21 ;  /* 0x0000001004157c24 */ /* 0x000fe4000f8e0215 */
[----:B-1----:R-:W-:Y:S01]  /*03a0*/  IMAD.WIDE.U32 R16, R11, 0x4, R16 ;  /* 0x000000040b107825 */ /* 0x002fe200078e0010 */
[----:B------:R-:W-:-:S03]  /*03b0*/  VIADDMNMX R11, R20, 0x4, RZ, !PT ;  /* 0x00000004140b7846 */ /* 0x000fc600078001ff */
[----:B------:R-:W-:Y:S01]  /*03c0*/  IMAD R7, R4, UR16, R7 ;  /* 0x0000001004077c24 */ /* 0x000fe2000f8e0207 */
[----:B------:R-:W3:Y:S01]  /*03d0*/  LDG.E R23, desc[UR10][R16.64+0xc] ;  /* 0x00000c0a10177981 */ /* 0x000ee2000c1e1900 */
[----:B--2---:R-:W-:-:S03]  /*03e0*/  IMAD.WIDE R8, R9, 0x4, R14 ;  /* 0x0000000409087825 */ /* 0x004fc600078e020e */
[----:B------:R-:W2:Y:S01]  /*03f0*/  LDG.E R22, desc[UR10][R16.64+0x10] ;  /* 0x0000100a10167981 */ /* 0x000ea2000c1e1900 */
[----:B------:R-:W-:-:S03]  /*0400*/  IMAD.WIDE R28, R19, 0x4, R14 ;  /* 0x00000004131c7825 */ /* 0x000fc600078e020e */
[----:B------:R-:W4:Y:S01]  /*0410*/  LDG.E R24, desc[UR10][R16.64+0x14] ;  /* 0x0000140a10187981 */ /* 0x000f22000c1e1900 */
[--C-:B------:R-:W-:Y:S01]  /*0420*/  IMAD.WIDE R18, R21, 0x4, R14.reuse ;  /* 0x0000000415127825 */ /* 0x100fe200078e020e */
[----:B------:R-:W-:Y:S02]  /*0430*/  VIMNMX R21, PT, PT, R11, UR12, PT ;  /* 0x0000000c0b157c48 */ /* 0x000fe4000bfe0100 */
[----:B------:R-:W5:Y:S01]  /*0440*/  LDG.E R8, desc[UR10][R8.64] ;  /* 0x0000000a08087981 */ /* 0x000f62000c1e1900 */
[----:B------:R-:W-:-:S03]  /*0450*/  IMAD.WIDE R12, R7, 0x4, R14 ;  /* 0x00000004070c7825 */ /* 0x000fc600078e020e */
[----:B------:R-:W3:Y:S01]  /*0460*/  LDG.E R11, desc[UR10][R16.64] ;  /* 0x0000000a100b7981 */ /* 0x000ee2000c1e1900 */
[----:B------:R-:W-:-:S03]  /*0470*/  IMAD R21, R4, UR16, R21 ;  /* 0x0000001004157c24 */ /* 0x000fc6000f8e0215 */
[----:B------:R-:W3:Y:S04]  /*0480*/  LDG.E R7, desc[UR10][R12.64] ;  /* 0x0000000a0c077981 */ /* 0x000ee8000c1e1900 */
[----:B------:R0:W2:Y:S04]  /*0490*/  LDG.E R9, desc[UR10][R28.64] ;  /* 0x0000000a1c097981 */ /* 0x0000a8000c1e1900 */
[----:B------:R1:W4:Y:S04]  /*04a0*/  LDG.E R10, desc[UR10][R18.64] ;  /* 0x0000000a120a7981 */ /* 0x000328000c1e1900 */
[----:B------:R-:W5:Y:S01]  /*04b0*/  LDG.E R13, desc[UR10][R16.64+0x4] ;  /* 0x0000040a100d7981 */ /* 0x000f62000c1e1900 */
[----:B0-----:R-:W-:-:S03]  /*04c0*/  VIADDMNMX R28, R20, 0x5, RZ, !PT ;  /* 0x00000005141c7846 */ /* 0x001fc600078001ff */
[----:B------:R-:W2:Y:S01]  /*04d0*/  LDG.E R12, desc[UR10][R16.64+0x8] ;  /* 0x0000080a100c7981 */ /* 0x000ea2000c1e1900 */
[----:B-1----:R-:W-:Y:S01]  /*04e0*/  IMAD.WIDE R18, R21, 0x4, R14 ;  /* 0x0000000415127825 */ /* 0x002fe200078e020e */
[----:B------:R-:W-:Y:S02]  /*04f0*/  VIMNMX R21, PT, PT, R28, UR12, PT ;  /* 0x0000000c1c157c48 */ /* 0x000fe4000bfe0100 */
[----:B------:R-:W4:Y:S01]  /*0500*/  LDG.E R25, desc[UR10][R16.64+0x18] ;  /* 0x0000180a10197981 */ /* 0x000f22000c1e1900 */
[C---:B------:R-:W-:Y:S02]  /*0510*/  VIADDMNMX R28, R20.reuse, 0x6, RZ, !PT ;  /* 0x00000006141c7846 */ /* 0x040fe400078001ff */
[----:B------:R-:W-:Y:S01]  /*0520*/  VIADDMNMX R20, R20, 0x7, RZ, !PT ;  /* 0x0000000714147846 */ /* 0x000fe200078001ff */
[----:B------:R-:W-:Y:S01]  /*0530*/  IMAD R21, R4, UR16, R21 ;  /* 0x0000001004157c24 */ /* 0x000fe2000f8e0215 */
[----:B------:R-:W-:Y:S01]  /*0540*/  VIMNMX R29, PT, PT, R28, UR12, PT ;  /* 0x0000000c1c1d7c48 */ /* 0x000fe2000bfe0100 */
[----:B------:R0:W4:Y:S01]  /*0550*/  LDG.E R27, desc[UR10][R16.64+0x1c] ;  /* 0x00001c0a101b7981 */ /* 0x000122000c1e1900 */
[----:B------:R-:W-:Y:S01]  /*0560*/  VIMNMX R28, PT, PT, R20, UR12, PT ;  /* 0x0000000c141c7c48 */ /* 0x000fe2000bfe0100 */
[----:B------:R-:W-:-:S02]  /*0570*/  IMAD.WIDE R20, R21, 0x4, R14 ;  /* 0x0000000415147825 */ /* 0x000fc400078e020e */
[----:B------:R-:W4:Y:S04]  /*0580*/  LDG.E R19, desc[UR10][R18.64] ;  /* 0x0000000a12137981 */ /* 0x000f28000c1e1900 */
[----:B------:R-:W4:Y:S01]  /*0590*/  LDG.E R21, desc[UR10][R20.64] ;  /* 0x0000000a14157981 */ /* 0x000f22000c1e1900 */
[C---:B0-----:R-:W-:Y:S02]  /*05a0*/  IMAD R17, R4.reuse, UR16, R29 ;  /* 0x0000001004117c24 */ /* 0x041fe4000f8e021d */
[----:B------:R-:W-:Y:S02]  /*05b0*/  IMAD R29, R4, UR16, R28 ;  /* 0x00000010041d7c24 */ /* 0x000fe4000f8e021c */
[----:B------:R-:W-:-:S04]  /*05c0*/  IMAD.WIDE R16, R17, 0x4, R14 ;  /* 0x0000000411107825 */ /* 0x000fc800078e020e */
[----:B------:R-:W-:Y:S02]  /*05d0*/  IMAD.WIDE R14, R29, 0x4, R14 ;  /* 0x000000041d0e7825 */ /* 0x000fe400078e020e */
[----:B------:R-:W4:Y:S04]  /*05e0*/  LDG.E R16, desc[UR10][R16.64] ;  /* 0x0000000a10107981 */ /* 0x000f28000c1e1900 */
[----:B------:R-:W4:Y:S01]  /*05f0*/  LDG.E R14, desc[UR10][R14.64] ;  /* 0x0000000a0e0e7981 */ /* 0x000f22000c1e1900 */
[----:B------:R-:W-:-:S04]  /*0600*/  IADD3 R2, PT, PT, R2, 0x8, RZ ;  /* 0x0000000802027810 */ /* 0x000fc80007ffe0ff */
[----:B------:R-:W-:Y:S01]  /*0610*/  ISETP.NE.AND P0, PT, R2, UR5, PT ;  /* 0x0000000502007c0c */ /* 0x000fe2000bf05270 */
[----:B---3--:R-:W-:-:S04]  /*0620*/  IMAD R7, R7, R11, R6 ;  /* 0x0000000b07077224 */ /* 0x008fc800078e0206 */
[----:B-----5:R-:W-:-:S04]  /*0630*/  IMAD R7, R8, R13, R7 ;  /* 0x0000000d08077224 */ /* 0x020fc800078e0207 */
[----:B--2---:R-:W-:-:S04]  /*0640*/  IMAD R7, R9, R12, R7 ;  /* 0x0000000c09077224 */ /* 0x004fc800078e0207 */
[----:B----4-:R-:W-:-:S04]  /*0650*/  IMAD R7, R10, R23, R7 ;  /* 0x000000170a077224 */ /* 0x010fc800078e0207 */
[----:B------:R-:W-:-:S04]  /*0660*/  IMAD R7, R19, R22, R7 ;  /* 0x0000001613077224 */ /* 0x000fc800078e0207 */
[----:B------:R-:W-:-:S04]  /*0670*/  IMAD R7, R21, R24, R7 ;  /* 0x0000001815077224 */ /* 0x000fc800078e0207 */
[----:B------:R-:W-:-:S04]  /*0680*/  IMAD R7, R16, R25, R7 ;  /* 0x0000001910077224 */ /* 0x000fc800078e0207 */
[----:B------:R-:W-:Y:S01]  /*0690*/  IMAD R6, R14, R27, R7 ;  /* 0x0000001b0e067224 */ /* 0x000fe200078e0207 */
[----:B------:R-:W-:Y:S06]  /*06a0*/  @P0 BRA `(.L_x_2) ;  /* 0xfffffffc00000947 */ /* 0x000fec000383ffff */
[----:B------:R-:W-:-:S07]  /*06b0*/  IMAD.U32 R2, RZ, RZ, UR5 ;  /* 0x00000005ff027e24 */ /* 0x000fce000f8e00ff */
.L_x_1:
[----:B------:R-:W-:-:S09]  /*06c0*/  UISETP.NE.AND UP2, UPT, UR6, URZ, UPT ;  /* 0x000000ff0600728c */ /* 0x000fd2000bf45270 */
[----:B------:R-:W-:Y:S05]  /*06d0*/  BRA.U !UP2, `(.L_x_3) ;  /* 0x000000050a547547 */ /* 0x000fea000b800000 */
[----:B------:R-:W-:Y:S01]  /*06e0*/  UISETP.NE.AND UP2, UPT, UR8, URZ, UPT ;  /* 0x000000ff0800728c */ /* 0x000fe2000bf45270 */
[----:B------:R-:W-:Y:S10]  /*06f0*/  BRA.U !UP1, `(.L_x_4) ;  /* 0x0000000109a07547 */ /* 0x000ff4000b800000 */
[----:B------:R-:W0:Y:S01]  /*0700*/  LDC.64 R12, c[0x0][0x388] ;  /* 0x0000e200ff0c7b82 */ /* 0x000e220000000a00 */
[----:B------:R-:W1:Y:S01]  /*0710*/  LDCU UR16, c[0x0][0x39c] ;  /* 0x00007380ff1077ac */ /* 0x000e620008000800 */
[----:B------:R-:W-:Y:S02]  /*0720*/  IADD3 R14, PT, PT, R5, R2, RZ ;  /* 0x00000002050e7210 */ /* 0x000fe40007ffe0ff */
[----:B------:R-:W-:Y:S02]  /*0730*/  IADD3 R7, PT, PT, R2, UR7, RZ ;  /* 0x0000000702077c10 */ /* 0x000fe4000fffe0ff */
[----:B------:R-:W-:Y:S02]  /*0740*/  VIMNMX R15, PT, PT, RZ, R14, !PT ;  /* 0x0000000eff0f7248 */ /* 0x000fe40007fe0100 */
[----:B------:R-:W2:Y:S01]  /*0750*/  LDC.64 R10, c[0x0][0x380] ;  /* 0x0000e000ff0a7b82 */ /* 0x000ea20000000a00 */
[----:B------:R-:W-:-:S07]  /*0760*/  VIADDMNMX R17, R14, 0x1, RZ, !PT ;  /* 0x000000010e117846 */ /* 0x000fce00078001ff */
[----:B------:R-:W3:Y:S01]  /*0770*/  LDC.64 R8, c[0x0][0x388] ;  /* 0x0000e200ff087b82 */ /* 0x000ee20000000a00 */
[----:B------:R-:W-:Y:S02]  /*0780*/  VIMNMX R15, PT, PT, R15, UR12, PT ;  /* 0x0000000c0f0f7c48 */ /* 0x000fe4000bfe0100 */
[----:B------:R-:W-:Y:S02]  /*0790*/  VIMNMX R17, PT, PT, R17, UR12, PT ;  /* 0x0000000c11117c48 */ /* 0x000fe4000bfe0100 */
[----:B------:R-:W-:Y:S01]  /*07a0*/  VIADDMNMX R18, R14, 0x2, RZ, !PT ;  /* 0x000000020e127846 */ /* 0x000fe200078001ff */
[----:B-1----:R-:W-:Y:S01]  /*07b0*/  IMAD R15, R4, UR16, R15 ;  /* 0x00000010040f7c24 */ /* 0x002fe2000f8e020f */
[----:B------:R-:W-:Y:S01]  /*07c0*/  IADD3 R16, P0, PT, R2, UR7, RZ ;  /* 0x0000000702107c10 */ /* 0x000fe2000ff1e0ff */
[----:B0-----:R-:W-:Y:S01]  /*07d0*/  IMAD.WIDE.U32 R12, R7, 0x4, R12 ;  /* 0x00000004070c7825 */ /* 0x001fe200078e000c */
[----:B------:R-:W-:Y:S02]  /*07e0*/  VIADDMNMX R20, R14, 0x3, RZ, !PT ;  /* 0x000000030e147846 */ /* 0x000fe400078001ff */
[----:B------:R-:W-:Y:S01]  /*07f0*/  VIMNMX R19, PT, PT, R18, UR12, PT ;  /* 0x0000000c12137c48 */ /* 0x000fe2000bfe0100 */
[----:B------:R-:W-:Y:S01]  /*0800*/  IMAD R17, R4, UR16, R17 ;  /* 0x0000001004117c24 */ /* 0x000fe2000f8e0211 */
[----:B------:R-:W-:Y:S01]  /*0810*/  IADD3.X R22, PT, PT, RZ, RZ, RZ, P0, !PT ;  /* 0x000000ffff167210 */ /* 0x000fe200007fe4ff */
[----:B------:R0:W4:Y:S01]  /*0820*/  LDG.E R7, desc[UR10][R12.64] ;  /* 0x0000000a0c077981 */ /* 0x000122000c1e1900 */
[----:B------:R-:W-:Y:S01]  /*0830*/  VIMNMX R21, PT, PT, R20, UR12, PT ;  /* 0x0000000c14157c48 */ /* 0x000fe2000bfe0100 */
[----:B--2---:R-:W-:Y:S01]  /*0840*/  IMAD.WIDE R14, R15, 0x4, R10 ;  /* 0x000000040f0e7825 */ /* 0x004fe200078e020a */
[----:B---3--:R-:W-:-:S03]  /*0850*/  LEA R8, P0, R16, R8, 0x2 ;  /* 0x0000000810087211 */ /* 0x008fc600078010ff */
[----:B0-----:R-:W-:Y:S02]  /*0860*/  IMAD.WIDE R12, R17, 0x4, R10 ;  /* 0x00000004110c7825 */ /* 0x001fe400078e020a */
[----:B------:R-:W4:Y:S01]  /*0870*/  LDG.E R14, desc[UR10][R14.64] ;  /* 0x0000000a0e0e7981 */ /* 0x000f22000c1e1900 */
[----:B------:R-:W-:Y:S01]  /*0880*/  LEA.HI.X R9, R16, R9, R22, 0x2, P0 ;  /* 0x0000000910097211 */ /* 0x000fe200000f1416 */
[C---:B------:R-:W-:Y:S02]  /*0890*/  IMAD R17, R4.reuse, UR16, R19 ;  /* 0x0000001004117c24 */ /* 0x040fe4000f8e0213 */
[----:B------:R-:W-:Y:S01]  /*08a0*/  IMAD R21, R4, UR16, R21 ;  /* 0x0000001004157c24 */ /* 0x000fe2000f8e0215 */
[----:B------:R-:W2:Y:S01]  /*08b0*/  LDG.E R12, desc[UR10][R12.64] ;  /* 0x0000000a0c0c7981 */ /* 0x000ea2000c1e1900 */
[----:B------:R-:W-:-:S03]  /*08c0*/  IMAD.WIDE R16, R17, 0x4, R10 ;  /* 0x0000000411107825 */ /* 0x000fc600078e020a */
[----:B------:R-:W2:Y:S01]  /*08d0*/  LDG.E R18, desc[UR10][R8.64+0x4] ;  /* 0x0000040a08127981 */ /* 0x000ea2000c1e1900 */
[----:B------:R-:W-:-:S03]  /*08e0*/  IMAD.WIDE R10, R21, 0x4, R10 ;  /* 0x00000004150a7825 */ /* 0x000fc600078e020a */
[----:B------:R-:W3:Y:S04]  /*08f0*/  LDG.E R16, desc[UR10][R16.64] ;  /* 0x0000000a10107981 */ /* 0x000ee8000c1e1900 */
[----:B------:R-:W3:Y:S04]  /*0900*/  LDG.E R19, desc[UR10][R8.64+0x8] ;  /* 0x0000080a08137981 */ /* 0x000ee8000c1e1900 */
[----:B------:R-:W5:Y:S04]  /*0910*/  LDG.E R10, desc[UR10][R10.64] ;  /* 0x0000000a0a0a7981 */ /* 0x000f68000c1e1900 */
[----:B------:R-:W5:Y:S01]  /*0920*/  LDG.E R20, desc[UR10][R8.64+0xc] ;  /* 0x00000c0a08147981 */ /* 0x000f62000c1e1900 */
[----:B------:R-:W-:Y:S01]  /*0930*/  IADD3 R2, PT, PT, R2, 0x4, RZ ;  /* 0x0000000402027810 */ /* 0x000fe20007ffe0ff */
[----:B----4-:R-:W-:-:S04]  /*0940*/  IMAD R7, R14, R7, R6 ;  /* 0x000000070e077224 */ /* 0x010fc800078e0206 */
[----:B--2---:R-:W-:-:S04]  /*0950*/  IMAD R7, R12, R18, R7 ;  /* 0x000000120c077224 */ /* 0x004fc800078e0207 */
[----:B---3--:R-:W-:-:S04]  /*0960*/  IMAD R7, R16, R19, R7 ;  /* 0x0000001310077224 */ /* 0x008fc800078e0207 */
[----:B-----5:R-:W-:-:S07]  /*0970*/  IMAD R6, R10, R20, R7 ;  /* 0x000000140a067224 */ /* 0x020fce00078e0207 */
.L_x_4:
[----:B------:R-:W-:Y:S05]  /*0980*/  BRA.U !UP2, `(.L_x_3) ;  /* 0x000000010aa87547 */ /* 0x000fea000b800000 */
[----:B------:R-:W-:Y:S02]  /*0990*/  UISETP.NE.AND UP2, UPT, UR8, 0x1, UPT ;  /* 0x000000010800788c */ /* 0x000fe4000bf45270 */
[----:B------:R-:W-:-:S07]  /*09a0*/  ULOP3.LUT UP3, URZ, UR13, 0x1, URZ, 0xc0, !UPT ;  /* 0x000000010dff7892 */ /* 0x000fce000f86c0ff */
[----:B------:R-:W-:Y:S05]  /*09b0*/  BRA.U !UP2, `(.L_x_5) ;  /* 0x000000010a687547 */ /* 0x000fea000b800000 */
[----:B------:R-:W0:Y:S01]  /*09c0*/  LDC.64 R12, c[0x0][0x388] ;  /* 0x0000e200ff0c7b82 */ /* 0x000e220000000a00 */
[----:B------:R-:W1:Y:S01]  /*09d0*/  LDCU UR13, c[0x0][0x39c] ;  /* 0x00007380ff0d77ac */ /* 0x000e620008000800 */
[----:B------:R-:W-:Y:S01]  /*09e0*/  IMAD.IADD R7, R5, 0x1, R2 ;  /* 0x0000000105077824 */ /* 0x000fe200078e0202 */
[C---:B------:R-:W-:Y:S02]  /*09f0*/  IADD3 R15, PT, PT, R2.reuse, UR7, RZ ;  /* 0x00000007020f7c10 */ /* 0x040fe4000fffe0ff */
[----:B------:R-:W-:Y:S02]  /*0a00*/  IADD3 R18, P0, PT, R2, UR7, RZ ;  /* 0x0000000702127c10 */ /* 0x000fe4000ff1e0ff */
[----:B------:R-:W-:Y:S01]  /*0a10*/  VIMNMX R14, PT, PT, RZ, R7, !PT ;  /* 0x00000007ff0e7248 */ /* 0x000fe20007fe0100 */
[----:B------:R-:W2:Y:S01]  /*0a20*/  LDC.64 R8, c[0x0][0x380] ;  /* 0x0000e000ff087b82 */ /* 0x000ea20000000a00 */
[----:B------:R-:W-:Y:S02]  /*0a30*/  VIADDMNMX R16, R7, 0x1, RZ, !PT ;  /* 0x0000000107107846 */ /* 0x000fe400078001ff */
[----:B------:R-:W-:-:S02]  /*0a40*/  VIMNMX R7, PT, PT, R14, UR12, PT ;  /* 0x0000000c0e077c48 */ /* 0x000fc4000bfe0100 */
[----:B------:R-:W-:Y:S02]  /*0a50*/  VIMNMX R17, PT, PT, R16, UR12, PT ;  /* 0x0000000c10117c48 */ /* 0x000fe4000bfe0100 */
[----:B------:R-:W-:Y:S01]  /*0a60*/  IADD3.X R16, PT, PT, RZ, RZ, RZ, P0, !PT ;  /* 0x000000ffff107210 */ /* 0x000fe200007fe4ff */
[----:B------:R-:W3:Y:S01]  /*0a70*/  LDC.64 R10, c[0x0][0x388] ;  /* 0x0000e200ff0a7b82 */ /* 0x000ee20000000a00 */
[C---:B-1----:R-:W-:Y:S02]  /*0a80*/  IMAD R7, R4.reuse, UR13, R7 ;  /* 0x0000000d04077c24 */ /* 0x042fe4000f8e0207 */
[----:B------:R-:W-:Y:S02]  /*0a90*/  IMAD R17, R4, UR13, R17 ;  /* 0x0000000d04117c24 */ /* 0x000fe4000f8e0211 */
[----:B0-----:R-:W-:-:S06]  /*0aa0*/  IMAD.WIDE.U32 R12, R15, 0x4, R12 ;  /* 0x000000040f0c7825 */ /* 0x001fcc00078e000c */
[----:B------:R-:W4:Y:S01]  /*0ab0*/  LDG.E R12, desc[UR10][R12.64] ;  /* 0x0000000a0c0c7981 */ /* 0x000f22000c1e1900 */
[----:B--2---:R-:W-:-:S04]  /*0ac0*/  IMAD.WIDE R14, R7, 0x4, R8 ;  /* 0x00000004070e7825 */ /* 0x004fc800078e0208 */
[----:B------:R-:W-:Y:S02]  /*0ad0*/  IMAD.WIDE R8, R17, 0x4, R8 ;  /* 0x0000000411087825 */ /* 0x000fe400078e0208 */
[----:B------:R-:W4:Y:S01]  /*0ae0*/  LDG.E R15, desc[UR10][R14.64] ;  /* 0x0000000a0e0f7981 */ /* 0x000f22000c1e1900 */
[----:B---3--:R-:W-:-:S03]  /*0af0*/  LEA R10, P0, R18, R10, 0x2 ;  /* 0x0000000a120a7211 */ /* 0x008fc600078010ff */
[----:B------:R-:W2:Y:S01]  /*0b00*/  LDG.E R9, desc[UR10][R8.64] ;  /* 0x0000000a08097981 */ /* 0x000ea2000c1e1900 */
[----:B------:R-:W-:-:S05]  /*0b10*/  LEA.HI.X R11, R18, R11, R16, 0x2, P0 ;  /* 0x0000000b120b7211 */ /* 0x000fca00000f1410 */
[----:B------:R-:W2:Y:S01]  /*0b20*/  LDG.E R10, desc[UR10][R10.64+0x4] ;  /* 0x0000040a0a0a7981 */ /* 0x000ea2000c1e1900 */
[----:B------:R-:W-:Y:S01]  /*0b30*/  IADD3 R2, PT, PT, R2, 0x2, RZ ;  /* 0x0000000202027810 */ /* 0x000fe20007ffe0ff */
[----:B----4-:R-:W-:-:S04]  /*0b40*/  IMAD R6, R15, R12, R6 ;  /* 0x0000000c0f067224 */ /* 0x010fc800078e0206 */
[----:B--2---:R-:W-:-:S07]  /*0b50*/  IMAD R6, R9, R10, R6 ;  /* 0x0000000a09067224 */ /* 0x004fce00078e0206 */
.L_x_5:
[----:B------:R-:W-:Y:S05]  /*0b60*/  BRA.U !UP3, `(.L_x_3) ;  /* 0x000000010b307547 */ /* 0x000fea000b800000 */
[----:B------:R-:W0:Y:S01]  /*0b70*/  LDC.64 R10, c[0x0][0x388] ;  /* 0x0000e200ff0a7b82 */ /* 0x000e220000000a00 */
[----:B------:R-:W1:Y:S01]  /*0b80*/  LDCU UR13, c[0x0][0x39c] ;  /* 0x00007380ff0d77ac */ /* 0x000e620008000800 */
[----:B------:R-:W-:Y:S02]  /*0b90*/  VIADDMNMX R7, R5, R2, RZ, !PT ;  /* 0x0000000205077246 */ /* 0x000fe400078001ff */
[----:B------:R-:W-:Y:S02]  /*0ba0*/  IADD3 R13, PT, PT, R2, UR7, RZ ;  /* 0x00000007020d7c10 */ /* 0x000fe4000fffe0ff */
[----:B------:R-:W-:Y:S02]  /*0bb0*/  VIMNMX R7, PT, PT, R7, UR12, PT ;  /* 0x0000000c07077c48 */ /* 0x000fe4000bfe0100 */
[----:B------:R-:W2:Y:S03]  /*0bc0*/  LDC.64 R8, c[0x0][0x380] ;  /* 0x0000e000ff087b82 */ /* 0x000ea60000000a00 */
[----:B-1----:R-:W-:-:S02]  /*0bd0*/  IMAD R7, R4, UR13, R7 ;  /* 0x0000000d04077c24 */ /* 0x002fc4000f8e0207 */
[----:B0-----:R-:W-:-:S06]  /*0be0*/  IMAD.WIDE.U32 R10, R13, 0x4, R10 ;  /* 0x000000040d0a7825 */ /* 0x001fcc00078e000a */
[----:B------:R-:W3:Y:S01]  /*0bf0*/  LDG.E R10, desc[UR10][R10.64] ;  /* 0x0000000a0a0a7981 */ /* 0x000ee2000c1e1900 */
[----:B--2---:R-:W-:-:S06]  /*0c00*/  IMAD.WIDE R8, R7, 0x4, R8 ;  /* 0x0000000407087825 */ /* 0x004fcc00078e0208 */
[----:B------:R-:W3:Y:S02]  /*0c10*/  LDG.E R9, desc[UR10][R8.64] ;  /* 0x0000000a08097981 */ /* 0x000ee4000c1e1900 */
[----:B---3--:R-:W-:-:S07]  /*0c20*/  IMAD R6, R9, R10, R6 ;  /* 0x0000000a09067224 */ /* 0x008fce00078e0206 */
.L_x_3:
[----:B------:R-:W-:Y:S05]  /*0c30*/  BRA.U UP0, `(.L_x_6) ;  /* 0xfffffff500707547 */ /* 0x000fea000b83ffff */
.L_x_0:
[----:B------:R-:W0:Y:S01]  /*0c40*/  LDC.64 R4, c[0x0][0x390] ;  /* 0x0000e400ff047b82 */ /* 0x000e220000000a00 */
[----:B------:R-:W1:Y:S02]  /*0c50*/  LDCU UR4, c[0x0][0x39c] ;  /* 0x00007380ff0477ac */ /* 0x000e640008000800 */
[----:B-1----:R-:W-:-:S04]  /*0c60*/  IMAD R3, R3, UR4, R0 ;  /* 0x0000000403037c24 */ /* 0x002fc8000f8e0200 */
[----:B0-----:R-:W-:-:S05]  /*0c70*/  IMAD.WIDE R2, R3, 0x4, R4 ;  /* 0x0000000403027825 */ /* 0x001fca00078e0204 */
[----:B------:R-:W-:Y:S01]  /*0c80*/  STG.E desc[UR10][R2.64], R6 ;  /* 0x0000000602007986 */ /* 0x000fe2000c10190a */
[----:B------:R-:W-:Y:S05]  /*0c90*/  EXIT ;  /* 0x000000000000794d */ /* 0x000fea0003800000 */
.L_x_7:
[----:B------:R-:W-:-:S00]  /*0ca0*/  BRA `(.L_x_7) ;  /* 0xfffffffc00fc7947 */ /* 0x000fc0000383ffff */
[----:B------:R-:W-:-:S00]  /*0cb0*/  NOP ;  /* 0x0000000000007918 */ /* 0x000fc00000000000 */
        /* <DEDUP_REMOVED lines=12> */
.L_x_8:


//--------------------- .nv.shared.reserved.0     --------------------------
	.section	.nv.shared.reserved.0,"aw",@nobits
	.weak		__nv_reservedSMEM_offset_0_alias
	.size		__nv_reservedSMEM_offset_0_alias, 0, 64
	.other		__nv_reservedSMEM_offset_0_alias,@"STO_CUDA_RESERVED_SHARED STV_DEFAULT"
__nv_reservedSMEM_offset_0_alias:
	.zero		0
	.zero		64


//--------------------- .nv.constant0._Z14matrixMultiplyPiS_S_iii --------------------------
	.section	.nv.constant0._Z14matrixMultiplyPiS_S_iii,"a",@progbits
	.sectionflags	@""
	.align	4
.nv.constant0._Z14matrixMultiplyPiS_S_iii:
	.zero		932


//--------------------- SYMBOLS --------------------------

	.type		.nv.reservedSmem.offset0,@object
	.size		.nv.reservedSmem.offset0,0x4
